//
// Generated by NVIDIA NVVM Compiler
//
// Compiler Build ID: CL-36424714
// Cuda compilation tools, release 13.0, V13.0.88
// Based on NVVM 20.0.0
//

.version 9.0
.target sm_100
.address_size 64

	// .globl	_Z19three_array_sum_GPUPiS_S_S_i

.visible .entry _Z19three_array_sum_GPUPiS_S_S_i(
	.param .u64 .ptr .align 1 _Z19three_array_sum_GPUPiS_S_S_i_param_0,
	.param .u64 .ptr .align 1 _Z19three_array_sum_GPUPiS_S_S_i_param_1,
	.param .u64 .ptr .align 1 _Z19three_array_sum_GPUPiS_S_S_i_param_2,
	.param .u64 .ptr .align 1 _Z19three_array_sum_GPUPiS_S_S_i_param_3,
	.param .u32 _Z19three_array_sum_GPUPiS_S_S_i_param_4
)
{
	.reg .pred 	%p<2>;
	.reg .b32 	%r<11>;
	.reg .b64 	%rd<14>;

	ld.param.u64 	%rd1, [_Z19three_array_sum_GPUPiS_S_S_i_param_0];
	ld.param.u64 	%rd2, [_Z19three_array_sum_GPUPiS_S_S_i_param_1];
	ld.param.u64 	%rd3, [_Z19three_array_sum_GPUPiS_S_S_i_param_2];
	ld.param.u64 	%rd4, [_Z19three_array_sum_GPUPiS_S_S_i_param_3];
	ld.param.u32 	%r2, [_Z19three_array_sum_GPUPiS_S_S_i_param_4];
	mov.u32 	%r3, %ctaid.x;
	mov.u32 	%r4, %ntid.x;
	mov.u32 	%r5, %tid.x;
	mad.lo.s32 	%r1, %r3, %r4, %r5;
	setp.ge.s32 	%p1, %r1, %r2;
	@%p1 bra 	$L__BB0_2;
	cvta.to.global.u64 	%rd5, %rd1;
	cvta.to.global.u64 	%rd6, %rd2;
	cvta.to.global.u64 	%rd7, %rd3;
	cvta.to.global.u64 	%rd8, %rd4;
	mul.wide.s32 	%rd9, %r1, 4;
	add.s64 	%rd10, %rd5, %rd9;
	ld.global.u32 	%r6, [%rd10];
	add.s64 	%rd11, %rd6, %rd9;
	ld.global.u32 	%r7, [%rd11];
	add.s32 	%r8, %r7, %r6;
	add.s64 	%rd12, %rd7, %rd9;
	ld.global.u32 	%r9, [%rd12];
	add.s32 	%r10, %r8, %r9;
	add.s64 	%rd13, %rd8, %rd9;
	st.global.u32 	[%rd13], %r10;
$L__BB0_2:
	ret;

}


// ===== COMPILED SASS (sm_100) =====

	.target	sm_100

	.elftype	@"ET_EXEC"


//--------------------- .note.nv.tkinfo           --------------------------
	.section	.note.nv.tkinfo,"",@"SHT_NOTE"
	.sectionflags	@"SHF_NOTE_NV_TKINFO"
	.tkinfo
        /*0018*/ 	.word	0x00000002
        /*0030*/ 	.string	""
        /*0030*/ 	.string	"ptxas"
        /*0030*/ 	.string	"Cuda compilation tools, release 13.0, V13.0.88"
        /*0030*/ 	.string	"Build cuda_13.0.r13.0/compiler.36424714_0"
        /*0030*/ 	.string	"-arch sm_100 -m 64 "



//--------------------- .note.nv.cuinfo           --------------------------
	.section	.note.nv.cuinfo,"",@"SHT_NOTE"
	.sectionflags	@"SHF_NOTE_NV_CUINFO"
        /*0018*/ 	.short	0x0002
        /*001a*/ 	.short	0x0064
        /*001c*/ 	.short	0x0082
	.zero		2


//--------------------- .nv.info                  --------------------------
	.section	.nv.info,"",@"SHT_CUDA_INFO"
	.align	4


	//----- nvinfo : EIATTR_REGCOUNT
	.align		4
        /*0000*/ 	.byte	0x04, 0x2f
        /*0002*/ 	.short	(.L_1 - .L_0)
	.align		4
.L_0:
        /*0004*/ 	.word	index@(_Z19three_array_sum_GPUPiS_S_S_i)
        /*0008*/ 	.word	0x0000000e


	//----- nvinfo : EIATTR_FRAME_SIZE
	.align		4
.L_1:
        /*000c*/ 	.byte	0x04, 0x11
        /*000e*/ 	.short	(.L_3 - .L_2)
	.align		4
.L_2:
        /*0010*/ 	.word	index@(_Z19three_array_sum_GPUPiS_S_S_i)
        /*0014*/ 	.word	0x00000000


	//----- nvinfo : EIATTR_MIN_STACK_SIZE
	.align		4
.L_3:
        /*0018*/ 	.byte	0x04, 0x12
        /*001a*/ 	.short	(.L_5 - .L_4)
	.align		4
.L_4:
        /*001c*/ 	.word	index@(_Z19three_array_sum_GPUPiS_S_S_i)
        /*0020*/ 	.word	0x00000000
.L_5:


//--------------------- .nv.compat                --------------------------
	.section	.nv.compat,"",@"SHT_CUDA_COMPAT_INFO"
	.align	4
        /*0000*/ 	.byte	0x02, 0x09, 0x00, 0x00, 0x02, 0x02, 0x01, 0x00, 0x02, 0x05, 0x05, 0x00, 0x03, 0x07, 0x01, 0x01
        /*0010*/ 	.byte	0x02, 0x03, 0x00, 0x00, 0x02, 0x06, 0x01, 0x00, 0x04, 0x0b, 0x08, 0x00, 0x09, 0x00, 0x00, 0x00
        /*0020*/ 	.byte	0x00, 0x00, 0x00, 0x00


//--------------------- .nv.info._Z19three_array_sum_GPUPiS_S_S_i --------------------------
	.section	.nv.info._Z19three_array_sum_GPUPiS_S_S_i,"",@"SHT_CUDA_INFO"
	.sectionflags	@""
	.align	4


	//----- nvinfo : EIATTR_CUDA_API_VERSION
	.align		4
        /*0000*/ 	.byte	0x04, 0x37
        /*0002*/ 	.short	(.L_7 - .L_6)
.L_6:
        /*0004*/ 	.word	0x00000082


	//----- nvinfo : EIATTR_KPARAM_INFO
	.align		4
.L_7:
        /*0008*/ 	.byte	0x04, 0x17
        /*000a*/ 	.short	(.L_9 - .L_8)
.L_8:
        /*000c*/ 	.word	0x00000000
        /*0010*/ 	.short	0x0004
        /*0012*/ 	.short	0x0020
        /*0014*/ 	.byte	0x00, 0xf0, 0x11, 0x00


	//----- nvinfo : EIATTR_KPARAM_INFO
	.align		4
.L_9:
        /*0018*/ 	.byte	0x04, 0x17
        /*001a*/ 	.short	(.L_11 - .L_10)
.L_10:
        /*001c*/ 	.word	0x00000000
        /*0020*/ 	.short	0x0003
        /*0022*/ 	.short	0x0018
        /*0024*/ 	.byte	0x00, 0xf5, 0x21, 0x00


	//----- nvinfo : EIATTR_KPARAM_INFO
	.align		4
.L_11:
        /*0028*/ 	.byte	0x04, 0x17
        /*002a*/ 	.short	(.L_13 - .L_12)
.L_12:
        /*002c*/ 	.word	0x00000000
        /*0030*/ 	.short	0x0002
        /*0032*/ 	.short	0x0010
        /*0034*/ 	.byte	0x00, 0xf5, 0x21, 0x00


	//----- nvinfo : EIATTR_KPARAM_INFO
	.align		4
.L_13:
        /*0038*/ 	.byte	0x04, 0x17
        /*003a*/ 	.short	(.L_15 - .L_14)
.L_14:
        /*003c*/ 	.word	0x00000000
        /*0040*/ 	.short	0x0001
        /*0042*/ 	.short	0x0008
        /*0044*/ 	.byte	0x00, 0xf5, 0x21, 0x00


	//----- nvinfo : EIATTR_KPARAM_INFO
	.align		4
.L_15:
        /*0048*/ 	.byte	0x04, 0x17
        /*004a*/ 	.short	(.L_17 - .L_16)
.L_16:
        /*004c*/ 	.word	0x00000000
        /*0050*/ 	.short	0x0000
        /*0052*/ 	.short	0x0000
        /*0054*/ 	.byte	0x00, 0xf5, 0x21, 0x00


	//----- nvinfo : EIATTR_SPARSE_MMA_MASK
	.align		4
.L_17:
        /*0058*/ 	.byte	0x03, 0x50
        /*005a*/ 	.short	0x0000


	//----- nvinfo : EIATTR_MAXREG_COUNT
	.align		4
        /*005c*/ 	.byte	0x03, 0x1b
        /*005e*/ 	.short	0x00ff


	//----- nvinfo : EIATTR_MERCURY_ISA_VERSION
	.align		4
        /*0060*/ 	.byte	0x03, 0x5f
        /*0062*/ 	.short	0x0101


	//----- nvinfo : EIATTR_VRC_CTA_INIT_COUNT
	.align		4
        /*0064*/ 	.byte	0x02, 0x4a
	.zero		1
	.zero		1


	//----- nvinfo : EIATTR_EXIT_INSTR_OFFSETS
	.align		4
        /*0068*/ 	.byte	0x04, 0x1c
        /*006a*/ 	.short	(.L_19 - .L_18)


	//   ....[0]....
.L_18:
        /*006c*/ 	.word	0x00000070


	//   ....[1]....
        /*0070*/ 	.word	0x00000160


	//----- nvinfo : EIATTR_CBANK_PARAM_SIZE
	.align		4
.L_19:
        /*0074*/ 	.byte	0x03, 0x19
        /*0076*/ 	.short	0x0024


	//----- nvinfo : EIATTR_PARAM_CBANK
	.align		4
        /*0078*/ 	.byte	0x04, 0x0a
        /*007a*/ 	.short	(.L_21 - .L_20)
	.align		4
.L_20:
        /*007c*/ 	.word	index@(.nv.constant0._Z19three_array_sum_GPUPiS_S_S_i)
        /*0080*/ 	.short	0x0380
        /*0082*/ 	.short	0x0024


	//----- nvinfo : EIATTR_SW_WAR
	.align		4
.L_21:
        /*0084*/ 	.byte	0x04, 0x36
        /*0086*/ 	.short	(.L_23 - .L_22)
.L_22:
        /*0088*/ 	.word	0x00000008
.L_23:


//--------------------- .nv.callgraph             --------------------------
	.section	.nv.callgraph,"",@"SHT_CUDA_CALLGRAPH"
	.align	4
	.sectionentsize	8
	.align		4
        /*0000*/ 	.word	0x00000000
	.align		4
        /*0004*/ 	.word	0xffffffff
	.align		4
        /*0008*/ 	.word	0x00000000
	.align		4
        /*000c*/ 	.word	0xfffffffe
	.align		4
        /*0010*/ 	.word	0x00000000
	.align		4
        /*0014*/ 	.word	0xfffffffd
	.align		4
        /*0018*/ 	.word	0x00000000
	.align		4
        /*001c*/ 	.word	0xfffffffc


//--------------------- .text._Z19three_array_sum_GPUPiS_S_S_i --------------------------
	.section	.text._Z19three_array_sum_GPUPiS_S_S_i,"ax",@progbits
	.align	128
        .global         _Z19three_array_sum_GPUPiS_S_S_i
        .type           _Z19three_array_sum_GPUPiS_S_S_i,@function
        .size           _Z19three_array_sum_GPUPiS_S_S_i,(.L_x_1 - _Z19three_array_sum_GPUPiS_S_S_i)
        .other          _Z19three_array_sum_GPUPiS_S_S_i,@"STO_CUDA_ENTRY STV_DEFAULT"
_Z19three_array_sum_GPUPiS_S_S_i:
.text._Z19three_array_sum_GPUPiS_S_S_i:
[----:B------:R-:W-:Y:S01]  /*0000*/  LDC R1, c[0x0][0x37c] ;  /* 0x0000df00ff017b82 */ /* 0x000fe20000000800 */
[----:B------:R-:W0:Y:S07]  /*0010*/  S2R R0, SR_TID.X ;  /* 0x0000000000007919 */ /* 0x000e2e0000002100 */
[----:B------:R-:W0:Y:S01]  /*0020*/  S2UR UR4, SR_CTAID.X ;  /* 0x00000000000479c3 */ /* 0x000e220000002500 */
[----:B------:R-:W1:Y:S07]  /*0030*/  LDCU UR5, c[0x0][0x3a0] ;  /* 0x00007400ff0577ac */ /* 0x000e6e0008000800 */
[----:B------:R-:W0:Y:S02]  /*0040*/  LDC R11, c[0x0][0x360] ;  /* 0x0000d800ff0b7b82 */ /* 0x000e240000000800 */
[----:B0-----:R-:W-:-:S05]  /*0050*/  IMAD R11, R11, UR4, R0 ;  /* 0x000000040b0b7c24 */ /* 0x001fca000f8e0200 */
[----:B-1----:R-:W-:-:S13]  /*0060*/  ISETP.GE.AND P0, PT, R11, UR5, PT ;  /* 0x000000050b007c0c */ /* 0x002fda000bf06270 */
[----:B------:R-:W-:Y:S05]  /*0070*/  @P0 EXIT ;  /* 0x000000000000094d */ /* 0x000fea0003800000 */
[----:B------:R-:W0:Y:S01]  /*0080*/  LDC.64 R2, c[0x0][0x380] ;  /* 0x0000e000ff027b82 */ /* 0x000e220000000a00 */
[----:B------:R-:W1:Y:S07]  /*0090*/  LDCU.64 UR4, c[0x0][0x358] ;  /* 0x00006b00ff0477ac */ /* 0x000e6e0008000a00 */
[----:B------:R-:W2:Y:S08]  /*00a0*/  LDC.64 R4, c[0x0][0x388] ;  /* 0x0000e200ff047b82 */ /* 0x000eb00000000a00 */
[----:B------:R-:W3:Y:S01]  /*00b0*/  LDC.64 R6, c[0x0][0x390] ;  /* 0x0000e400ff067b82 */ /* 0x000ee20000000a00 */
[----:B0-----:R-:W-:-:S07]  /*00c0*/  IMAD.WIDE R2, R11, 0x4, R2 ;  /* 0x000000040b027825 */ /* 0x001fce00078e0202 */
[----:B------:R-:W0:Y:S01]  /*00d0*/  LDC.64 R8, c[0x0][0x398] ;  /* 0x0000e600ff087b82 */ /* 0x000e220000000a00 */
[----:B-1----:R-:W4:Y:S01]  /*00e0*/  LDG.E R2, desc[UR4][R2.64] ;  /* 0x0000000402027981 */ /* 0x002f22000c1e1900 */
[----:B--2---:R-:W-:-:S06]  /*00f0*/  IMAD.WIDE R4, R11, 0x4, R4 ;  /* 0x000000040b047825 */ /* 0x004fcc00078e0204 */
[----:B------:R-:W4:Y:S01]  /*0100*/  LDG.E R5, desc[UR4][R4.64] ;  /* 0x0000000404057981 */ /* 0x000f22000c1e1900 */
[----:B---3--:R-:W-:-:S06]  /*0110*/  IMAD.WIDE R6, R11, 0x4, R6 ;  /* 0x000000040b067825 */ /* 0x008fcc00078e0206 */
[----:B------:R-:W4:Y:S01]  /*0120*/  LDG.E R6, desc[UR4][R6.64] ;  /* 0x0000000406067981 */ /* 0x000f22000c1e1900 */
[----:B0-----:R-:W-:Y:S01]  /*0130*/  IMAD.WIDE R8, R11, 0x4, R8 ;  /* 0x000000040b087825 */ /* 0x001fe200078e0208 */
[----:B----4-:R-:W-:-:S05]  /*0140*/  IADD3 R11, PT, PT, R6, R5, R2 ;  /* 0x00000005060b7210 */ /* 0x010fca0007ffe002 */
[----:B------:R-:W-:Y:S01]  /*0150*/  STG.E desc[UR4][R8.64], R11 ;  /* 0x0000000b08007986 */ /* 0x000fe2000c101904 */
[----:B------:R-:W-:Y:S05]  /*0160*/  EXIT ;  /* 0x000000000000794d */ /* 0x000fea0003800000 */
.L_x_0:
[----:B------:R-:W-:-:S00]  /*0170*/  BRA `(.L_x_0) ;  /* 0xfffffffc00fc7947 */ /* 0x000fc0000383ffff */
[----:B------:R-:W-:-:S00]  /*0180*/  NOP ;  /* 0x0000000000007918 */ /* 0x000fc00000000000 */
[----:B------:R-:W-:-:S00]  /*0190*/  NOP ;  /* 0x0000000000007918 */ /* 0x000fc00000000000 */
[----:B------:R-:W-:-:S00]  /*01a0*/  NOP ;  /* 0x0000000000007918 */ /* 0x000fc00000000000 */
[----:B------:R-:W-:-:S00]  /*01b0*/  NOP ;  /* 0x0000000000007918 */ /* 0x000fc00000000000 */
[----:B------:R-:W-:-:S00]  /*01c0*/  NOP ;  /* 0x0000000000007918 */ /* 0x000fc00000000000 */
[----:B------:R-:W-:-:S00]  /*01d0*/  NOP ;  /* 0x0000000000007918 */ /* 0x000fc00000000000 */
[----:B------:R-:W-:-:S00]  /*01e0*/  NOP ;  /* 0x0000000000007918 */ /* 0x000fc00000000000 */
[----:B------:R-:W-:-:S00]  /*01f0*/  NOP ;  /* 0x0000000000007918 */ /* 0x000fc00000000000 */
.L_x_1:


//--------------------- .nv.shared.reserved.0     --------------------------
	.section	.nv.shared.reserved.0,"aw",@nobits
	.weak		__nv_reservedSMEM_offset_0_alias
	.size		__nv_reservedSMEM_offset_0_alias, 0, 64
	.other		__nv_reservedSMEM_offset_0_alias,@"STO_CUDA_RESERVED_SHARED STV_DEFAULT"
__nv_reservedSMEM_offset_0_alias:
	.zero		0
	.zero		64


//--------------------- .nv.constant0._Z19three_array_sum_GPUPiS_S_S_i --------------------------
	.section	.nv.constant0._Z19three_array_sum_GPUPiS_S_S_i,"a",@progbits
	.sectionflags	@""
	.align	4
.nv.constant0._Z19three_array_sum_GPUPiS_S_S_i:
	.zero		932


//--------------------- SYMBOLS --------------------------

	.type		.nv.reservedSmem.offset0,@object
	.size		.nv.reservedSmem.offset0,0x4
